//
// Generated by NVIDIA NVVM Compiler
//
// Compiler Build ID: CL-36424714
// Cuda compilation tools, release 13.0, V13.0.88
// Based on NVVM 20.0.0
//

.version 9.0
.target sm_100
.address_size 64

	// .globl	_Z9transposePii

.visible .entry _Z9transposePii(
	.param .u64 .ptr .align 1 _Z9transposePii_param_0,
	.param .u32 _Z9transposePii_param_1
)
{
	.reg .pred 	%p<2>;
	.reg .b32 	%r<12>;
	.reg .b64 	%rd<7>;

	ld.param.u64 	%rd1, [_Z9transposePii_param_0];
	ld.param.u32 	%r3, [_Z9transposePii_param_1];
	mov.u32 	%r4, %tid.x;
	mov.u32 	%r5, %ctaid.x;
	mov.u32 	%r6, %ntid.x;
	mad.lo.s32 	%r1, %r5, %r6, %r4;
	div.s32 	%r7, %r1, %r3;
	mul.lo.s32 	%r8, %r7, %r3;
	sub.s32 	%r9, %r1, %r8;
	mad.lo.s32 	%r2, %r9, %r3, %r7;
	setp.le.s32 	%p1, %r9, %r7;
	@%p1 bra 	$L__BB0_2;
	cvta.to.global.u64 	%rd2, %rd1;
	mul.wide.s32 	%rd3, %r1, 4;
	add.s64 	%rd4, %rd2, %rd3;
	ld.global.u32 	%r10, [%rd4];
	mul.wide.s32 	%rd5, %r2, 4;
	add.s64 	%rd6, %rd2, %rd5;
	ld.global.u32 	%r11, [%rd6];
	st.global.u32 	[%rd4], %r11;
	st.global.u32 	[%rd6], %r10;
$L__BB0_2:
	ret;

}


// ===== COMPILED SASS (sm_100) =====

	.target	sm_100

	.elftype	@"ET_EXEC"


//--------------------- .note.nv.tkinfo           --------------------------
	.section	.note.nv.tkinfo,"",@"SHT_NOTE"
	.sectionflags	@"SHF_NOTE_NV_TKINFO"
	.tkinfo
        /*0018*/ 	.word	0x00000002
        /*0030*/ 	.string	""
        /*0030*/ 	.string	"ptxas"
        /*0030*/ 	.string	"Cuda compilation tools, release 13.0, V13.0.88"
        /*0030*/ 	.string	"Build cuda_13.0.r13.0/compiler.36424714_0"
        /*0030*/ 	.string	"-arch sm_100 -m 64 "



//--------------------- .note.nv.cuinfo           --------------------------
	.section	.note.nv.cuinfo,"",@"SHT_NOTE"
	.sectionflags	@"SHF_NOTE_NV_CUINFO"
        /*0018*/ 	.short	0x0002
        /*001a*/ 	.short	0x0064
        /*001c*/ 	.short	0x0082
	.zero		2


//--------------------- .nv.info                  --------------------------
	.section	.nv.info,"",@"SHT_CUDA_INFO"
	.align	4


	//----- nvinfo : EIATTR_REGCOUNT
	.align		4
        /*0000*/ 	.byte	0x04, 0x2f
        /*0002*/ 	.short	(.L_1 - .L_0)
	.align		4
.L_0:
        /*0004*/ 	.word	index@(_Z9transposePii)
        /*0008*/ 	.word	0x0000000c


	//----- nvinfo : EIATTR_FRAME_SIZE
	.align		4
.L_1:
        /*000c*/ 	.byte	0x04, 0x11
        /*000e*/ 	.short	(.L_3 - .L_2)
	.align		4
.L_2:
        /*0010*/ 	.word	index@(_Z9transposePii)
        /*0014*/ 	.word	0x00000000


	//----- nvinfo : EIATTR_MIN_STACK_SIZE
	.align		4
.L_3:
        /*0018*/ 	.byte	0x04, 0x12
        /*001a*/ 	.short	(.L_5 - .L_4)
	.align		4
.L_4:
        /*001c*/ 	.word	index@(_Z9transposePii)
        /*0020*/ 	.word	0x00000000
.L_5:


//--------------------- .nv.compat                --------------------------
	.section	.nv.compat,"",@"SHT_CUDA_COMPAT_INFO"
	.align	4
        /*0000*/ 	.byte	0x02, 0x09, 0x00, 0x00, 0x02, 0x02, 0x01, 0x00, 0x02, 0x05, 0x05, 0x00, 0x03, 0x07, 0x01, 0x01
        /*0010*/ 	.byte	0x02, 0x03, 0x00, 0x00, 0x02, 0x06, 0x01, 0x00, 0x04, 0x0b, 0x08, 0x00, 0x09, 0x00, 0x00, 0x00
        /*0020*/ 	.byte	0x00, 0x00, 0x00, 0x00


//--------------------- .nv.info._Z9transposePii  --------------------------
	.section	.nv.info._Z9transposePii,"",@"SHT_CUDA_INFO"
	.sectionflags	@""
	.align	4


	//----- nvinfo : EIATTR_CUDA_API_VERSION
	.align		4
        /*0000*/ 	.byte	0x04, 0x37
        /*0002*/ 	.short	(.L_7 - .L_6)
.L_6:
        /*0004*/ 	.word	0x00000082


	//----- nvinfo : EIATTR_KPARAM_INFO
	.align		4
.L_7:
        /*0008*/ 	.byte	0x04, 0x17
        /*000a*/ 	.short	(.L_9 - .L_8)
.L_8:
        /*000c*/ 	.word	0x00000000
        /*0010*/ 	.short	0x0001
        /*0012*/ 	.short	0x0008
        /*0014*/ 	.byte	0x00, 0xf0, 0x11, 0x00


	//----- nvinfo : EIATTR_KPARAM_INFO
	.align		4
.L_9:
        /*0018*/ 	.byte	0x04, 0x17
        /*001a*/ 	.short	(.L_11 - .L_10)
.L_10:
        /*001c*/ 	.word	0x00000000
        /*0020*/ 	.short	0x0000
        /*0022*/ 	.short	0x0000
        /*0024*/ 	.byte	0x00, 0xf5, 0x21, 0x00


	//----- nvinfo : EIATTR_SPARSE_MMA_MASK
	.align		4
.L_11:
        /*0028*/ 	.byte	0x03, 0x50
        /*002a*/ 	.short	0x0000


	//----- nvinfo : EIATTR_MAXREG_COUNT
	.align		4
        /*002c*/ 	.byte	0x03, 0x1b
        /*002e*/ 	.short	0x00ff


	//----- nvinfo : EIATTR_MERCURY_ISA_VERSION
	.align		4
        /*0030*/ 	.byte	0x03, 0x5f
        /*0032*/ 	.short	0x0101


	//----- nvinfo : EIATTR_VRC_CTA_INIT_COUNT
	.align		4
        /*0034*/ 	.byte	0x02, 0x4a
	.zero		1
	.zero		1


	//----- nvinfo : EIATTR_EXIT_INSTR_OFFSETS
	.align		4
        /*0038*/ 	.byte	0x04, 0x1c
        /*003a*/ 	.short	(.L_13 - .L_12)


	//   ....[0]....
.L_12:
        /*003c*/ 	.word	0x00000210


	//   ....[1]....
        /*0040*/ 	.word	0x000002b0


	//----- nvinfo : EIATTR_CBANK_PARAM_SIZE
	.align		4
.L_13:
        /*0044*/ 	.byte	0x03, 0x19
        /*0046*/ 	.short	0x000c


	//----- nvinfo : EIATTR_PARAM_CBANK
	.align		4
        /*0048*/ 	.byte	0x04, 0x0a
        /*004a*/ 	.short	(.L_15 - .L_14)
	.align		4
.L_14:
        /*004c*/ 	.word	index@(.nv.constant0._Z9transposePii)
        /*0050*/ 	.short	0x0380
        /*0052*/ 	.short	0x000c


	//----- nvinfo : EIATTR_SW_WAR
	.align		4
.L_15:
        /*0054*/ 	.byte	0x04, 0x36
        /*0056*/ 	.short	(.L_17 - .L_16)
.L_16:
        /*0058*/ 	.word	0x00000008
.L_17:


//--------------------- .nv.callgraph             --------------------------
	.section	.nv.callgraph,"",@"SHT_CUDA_CALLGRAPH"
	.align	4
	.sectionentsize	8
	.align		4
        /*0000*/ 	.word	0x00000000
	.align		4
        /*0004*/ 	.word	0xffffffff
	.align		4
        /*0008*/ 	.word	0x00000000
	.align		4
        /*000c*/ 	.word	0xfffffffe
	.align		4
        /*0010*/ 	.word	0x00000000
	.align		4
        /*0014*/ 	.word	0xfffffffd
	.align		4
        /*0018*/ 	.word	0x00000000
	.align		4
        /*001c*/ 	.word	0xfffffffc


//--------------------- .text._Z9transposePii     --------------------------
	.section	.text._Z9transposePii,"ax",@progbits
	.align	128
        .global         _Z9transposePii
        .type           _Z9transposePii,@function
        .size           _Z9transposePii,(.L_x_1 - _Z9transposePii)
        .other          _Z9transposePii,@"STO_CUDA_ENTRY STV_DEFAULT"
_Z9transposePii:
.text._Z9transposePii:
[----:B------:R-:W-:Y:S08]  /*0000*/  LDC R1, c[0x0][0x37c] ;  /* 0x0000df00ff017b82 */ /* 0x000ff00000000800 */
[----:B------:R-:W0:Y:S01]  /*0010*/  LDC R6, c[0x0][0x388] ;  /* 0x0000e200ff067b82 */ /* 0x000e220000000800 */
[----:B------:R-:W1:Y:S07]  /*0020*/  S2R R7, SR_TID.X ;  /* 0x0000000000077919 */ /* 0x000e6e0000002100 */
[----:B------:R-:W1:Y:S08]  /*0030*/  S2UR UR4, SR_CTAID.X ;  /* 0x00000000000479c3 */ /* 0x000e700000002500 */
[----:B------:R-:W1:Y:S01]  /*0040*/  LDC R4, c[0x0][0x360] ;  /* 0x0000d800ff047b82 */ /* 0x000e620000000800 */
[----:B0-----:R-:W-:-:S04]  /*0050*/  IABS R5, R6 ;  /* 0x0000000600057213 */ /* 0x001fc80000000000 */
[----:B------:R-:W0:Y:S01]  /*0060*/  I2F.RP R0, R5 ;  /* 0x0000000500007306 */ /* 0x000e220000209400 */
[----:B-1----:R-:W-:-:S07]  /*0070*/  IMAD R7, R4, UR4, R7 ;  /* 0x0000000404077c24 */ /* 0x002fce000f8e0207 */
[----:B0-----:R-:W0:Y:S02]  /*0080*/  MUFU.RCP R0, R0 ;  /* 0x0000000000007308 */ /* 0x001e240000001000 */
[----:B0-----:R-:W-:Y:S01]  /*0090*/  VIADD R2, R0, 0xffffffe ;  /* 0x0ffffffe00027836 */ /* 0x001fe20000000000 */
[----:B------:R-:W-:-:S05]  /*00a0*/  IABS R0, R7 ;  /* 0x0000000700007213 */ /* 0x000fca0000000000 */
[----:B------:R0:W1:Y:S02]  /*00b0*/  F2I.FTZ.U32.TRUNC.NTZ R3, R2 ;  /* 0x0000000200037305 */ /* 0x000064000021f000 */
[----:B0-----:R-:W-:Y:S02]  /*00c0*/  HFMA2 R2, -RZ, RZ, 0, 0 ;  /* 0x00000000ff027431 */ /* 0x001fe400000001ff */
[----:B-1----:R-:W-:-:S04]  /*00d0*/  IMAD.MOV R8, RZ, RZ, -R3 ;  /* 0x000000ffff087224 */ /* 0x002fc800078e0a03 */
[----:B------:R-:W-:-:S04]  /*00e0*/  IMAD R9, R8, R5, RZ ;  /* 0x0000000508097224 */ /* 0x000fc800078e02ff */
[----:B------:R-:W-:-:S06]  /*00f0*/  IMAD.HI.U32 R3, R3, R9, R2 ;  /* 0x0000000903037227 */ /* 0x000fcc00078e0002 */
[----:B------:R-:W-:-:S04]  /*0100*/  IMAD.HI.U32 R3, R3, R0, RZ ;  /* 0x0000000003037227 */ /* 0x000fc800078e00ff */
[----:B------:R-:W-:-:S04]  /*0110*/  IMAD.MOV R4, RZ, RZ, -R3 ;  /* 0x000000ffff047224 */ /* 0x000fc800078e0a03 */
[----:B------:R-:W-:-:S05]  /*0120*/  IMAD R0, R5, R4, R0 ;  /* 0x0000000405007224 */ /* 0x000fca00078e0200 */
[----:B------:R-:W-:-:S13]  /*0130*/  ISETP.GT.U32.AND P2, PT, R5, R0, PT ;  /* 0x000000000500720c */ /* 0x000fda0003f44070 */
[-C--:B------:R-:W-:Y:S01]  /*0140*/  @!P2 IADD3 R0, PT, PT, R0, -R5.reuse, RZ ;  /* 0x800000050000a210 */ /* 0x080fe20007ffe0ff */
[----:B------:R-:W-:Y:S01]  /*0150*/  @!P2 VIADD R3, R3, 0x1 ;  /* 0x000000010303a836 */ /* 0x000fe20000000000 */
[----:B------:R-:W-:Y:S02]  /*0160*/  ISETP.NE.AND P2, PT, R6, RZ, PT ;  /* 0x000000ff0600720c */ /* 0x000fe40003f45270 */
[----:B------:R-:W-:Y:S02]  /*0170*/  ISETP.GE.U32.AND P0, PT, R0, R5, PT ;  /* 0x000000050000720c */ /* 0x000fe40003f06070 */
[----:B------:R-:W-:-:S04]  /*0180*/  LOP3.LUT R0, R7, R6, RZ, 0x3c, !PT ;  /* 0x0000000607007212 */ /* 0x000fc800078e3cff */
[----:B------:R-:W-:-:S07]  /*0190*/  ISETP.GE.AND P1, PT, R0, RZ, PT ;  /* 0x000000ff0000720c */ /* 0x000fce0003f26270 */
[----:B------:R-:W-:-:S05]  /*01a0*/  @P0 IADD3 R3, PT, PT, R3, 0x1, RZ ;  /* 0x0000000103030810 */ /* 0x000fca0007ffe0ff */
[----:B------:R-:W-:-:S05]  /*01b0*/  IMAD.MOV.U32 R0, RZ, RZ, R3 ;  /* 0x000000ffff007224 */ /* 0x000fca00078e0003 */
[----:B------:R-:W-:Y:S02]  /*01c0*/  @!P1 IADD3 R0, PT, PT, -R0, RZ, RZ ;  /* 0x000000ff00009210 */ /* 0x000fe40007ffe1ff */
[----:B------:R-:W-:-:S04]  /*01d0*/  @!P2 LOP3.LUT R0, RZ, R6, RZ, 0x33, !PT ;  /* 0x00000006ff00a212 */ /* 0x000fc800078e33ff */
[----:B------:R-:W-:-:S05]  /*01e0*/  IADD3 R5, PT, PT, -R0, RZ, RZ ;  /* 0x000000ff00057210 */ /* 0x000fca0007ffe1ff */
[----:B------:R-:W-:-:S05]  /*01f0*/  IMAD R5, R6, R5, R7 ;  /* 0x0000000506057224 */ /* 0x000fca00078e0207 */
[----:B------:R-:W-:-:S13]  /*0200*/  ISETP.GT.AND P0, PT, R5, R0, PT ;  /* 0x000000000500720c */ /* 0x000fda0003f04270 */
[----:B------:R-:W-:Y:S05]  /*0210*/  @!P0 EXIT ;  /* 0x000000000000894d */ /* 0x000fea0003800000 */
[----:B------:R-:W0:Y:S01]  /*0220*/  LDC.64 R2, c[0x0][0x380] ;  /* 0x0000e000ff027b82 */ /* 0x000e220000000a00 */
[----:B------:R-:W1:Y:S01]  /*0230*/  LDCU.64 UR4, c[0x0][0x358] ;  /* 0x00006b00ff0477ac */ /* 0x000e620008000a00 */
[----:B------:R-:W-:-:S04]  /*0240*/  IMAD R5, R5, R6, R0 ;  /* 0x0000000605057224 */ /* 0x000fc800078e0200 */
[----:B0-----:R-:W-:-:S04]  /*0250*/  IMAD.WIDE R4, R5, 0x4, R2 ;  /* 0x0000000405047825 */ /* 0x001fc800078e0202 */
[----:B------:R-:W-:Y:S01]  /*0260*/  IMAD.WIDE R2, R7, 0x4, R2 ;  /* 0x0000000407027825 */ /* 0x000fe200078e0202 */
[----:B-1----:R-:W2:Y:S04]  /*0270*/  LDG.E R9, desc[UR4][R4.64] ;  /* 0x0000000404097981 */ /* 0x002ea8000c1e1900 */
[----:B------:R-:W3:Y:S04]  /*0280*/  LDG.E R7, desc[UR4][R2.64] ;  /* 0x0000000402077981 */ /* 0x000ee8000c1e1900 */
[----:B--2---:R-:W-:Y:S04]  /*0290*/  STG.E desc[UR4][R2.64], R9 ;  /* 0x0000000902007986 */ /* 0x004fe8000c101904 */
[----:B---3--:R-:W-:Y:S01]  /*02a0*/  STG.E desc[UR4][R4.64], R7 ;  /* 0x0000000704007986 */ /* 0x008fe2000c101904 */
[----:B------:R-:W-:Y:S05]  /*02b0*/  EXIT ;  /* 0x000000000000794d */ /* 0x000fea0003800000 */
.L_x_0:
[----:B------:R-:W-:-:S00]  /*02c0*/  BRA `(.L_x_0) ;  /* 0xfffffffc00fc7947 */ /* 0x000fc0000383ffff */
[----:B------:R-:W-:-:S00]  /*02d0*/  NOP ;  /* 0x0000000000007918 */ /* 0x000fc00000000000 */
        /* <DEDUP_REMOVED lines=10> */
.L_x_1:


//--------------------- .nv.shared.reserved.0     --------------------------
	.section	.nv.shared.reserved.0,"aw",@nobits
	.weak		__nv_reservedSMEM_offset_0_alias
	.size		__nv_reservedSMEM_offset_0_alias, 0, 64
	.other		__nv_reservedSMEM_offset_0_alias,@"STO_CUDA_RESERVED_SHARED STV_DEFAULT"
__nv_reservedSMEM_offset_0_alias:
	.zero		0
	.zero		64


//--------------------- .nv.constant0._Z9transposePii --------------------------
	.section	.nv.constant0._Z9transposePii,"a",@progbits
	.sectionflags	@""
	.align	4
.nv.constant0._Z9transposePii:
	.zero		908


//--------------------- SYMBOLS --------------------------

	.type		.nv.reservedSmem.offset0,@object
	.size		.nv.reservedSmem.offset0,0x4
